//
// Generated by NVIDIA NVVM Compiler
//
// Compiler Build ID: CL-36424714
// Cuda compilation tools, release 13.0, V13.0.88
// Based on NVVM 20.0.0
//

.version 9.0
.target sm_100
.address_size 64

.func _ZN15TestVirtualFuncIiED1Ev
(
	.param .b64 _ZN15TestVirtualFuncIiED1Ev_param_0
)
;
.func _ZN15TestVirtualFuncIiED0Ev
(
	.param .b64 _ZN15TestVirtualFuncIiED0Ev_param_0
)
;
.func _ZN16TestSeqContainerIiED1Ev
(
	.param .b64 _ZN16TestSeqContainerIiED1Ev_param_0
)
;
.func _ZN16TestSeqContainerIiED0Ev
(
	.param .b64 _ZN16TestSeqContainerIiED0Ev_param_0
)
;
.func _ZN16TestSeqContainerIiE4pushEOKi
(
	.param .b64 _ZN16TestSeqContainerIiE4pushEOKi_param_0,
	.param .b64 _ZN16TestSeqContainerIiE4pushEOKi_param_1
)
;
.extern .func  (.param .b64 func_retval0) malloc
(
	.param .b64 malloc_param_0
)
;
.extern .func free
(
	.param .b64 free_param_0
)
;
.global .align 8 .u64 _ZTV15TestVirtualFuncIiE[5] = {0, 0, _ZN15TestVirtualFuncIiED1Ev, _ZN15TestVirtualFuncIiED0Ev, 0};
.global .align 8 .u64 _ZTV16TestSeqContainerIiE[5] = {0, 0, _ZN16TestSeqContainerIiED1Ev, _ZN16TestSeqContainerIiED0Ev, _ZN16TestSeqContainerIiE4pushEOKi};

.func _ZN15TestVirtualFuncIiED1Ev(
	.param .b64 _ZN15TestVirtualFuncIiED1Ev_param_0
)
{
	.reg .b64 	%rd<5>;

	ld.param.u64 	%rd1, [_ZN15TestVirtualFuncIiED1Ev_param_0];
	mov.u64 	%rd2, _ZTV15TestVirtualFuncIiE;
	cvta.global.u64 	%rd3, %rd2;
	add.s64 	%rd4, %rd3, 16;
	st.u64 	[%rd1], %rd4;
	ret;

}
.func _ZN15TestVirtualFuncIiED0Ev(
	.param .b64 _ZN15TestVirtualFuncIiED0Ev_param_0
)
{
	.reg .b64 	%rd<5>;

	ld.param.u64 	%rd1, [_ZN15TestVirtualFuncIiED0Ev_param_0];
	mov.u64 	%rd2, _ZTV15TestVirtualFuncIiE;
	cvta.global.u64 	%rd3, %rd2;
	add.s64 	%rd4, %rd3, 16;
	st.u64 	[%rd1], %rd4;
	{ // callseq 0, 0
	.param .b64 param0;
	st.param.b64 	[param0], %rd1;
	call.uni 
	free, 
	(
	param0
	);
	} // callseq 0
	ret;

}
.func _ZN16TestSeqContainerIiED1Ev(
	.param .b64 _ZN16TestSeqContainerIiED1Ev_param_0
)
{
	.reg .pred 	%p<2>;
	.reg .b64 	%rd<9>;

	ld.param.u64 	%rd2, [_ZN16TestSeqContainerIiED1Ev_param_0];
	mov.u64 	%rd3, _ZTV16TestSeqContainerIiE;
	cvta.global.u64 	%rd4, %rd3;
	add.s64 	%rd5, %rd4, 16;
	st.u64 	[%rd2], %rd5;
	ld.u64 	%rd1, [%rd2+8];
	setp.eq.s64 	%p1, %rd1, 0;
	@%p1 bra 	$L__BB2_2;
	{ // callseq 1, 0
	.param .b64 param0;
	st.param.b64 	[param0], %rd1;
	call.uni 
	free, 
	(
	param0
	);
	} // callseq 1
$L__BB2_2:
	mov.u64 	%rd6, _ZTV15TestVirtualFuncIiE;
	cvta.global.u64 	%rd7, %rd6;
	add.s64 	%rd8, %rd7, 16;
	st.u64 	[%rd2], %rd8;
	ret;

}
.func _ZN16TestSeqContainerIiED0Ev(
	.param .b64 _ZN16TestSeqContainerIiED0Ev_param_0
)
{
	.reg .pred 	%p<2>;
	.reg .b64 	%rd<9>;

	ld.param.u64 	%rd2, [_ZN16TestSeqContainerIiED0Ev_param_0];
	mov.u64 	%rd3, _ZTV16TestSeqContainerIiE;
	cvta.global.u64 	%rd4, %rd3;
	add.s64 	%rd5, %rd4, 16;
	st.u64 	[%rd2], %rd5;
	ld.u64 	%rd1, [%rd2+8];
	setp.eq.s64 	%p1, %rd1, 0;
	@%p1 bra 	$L__BB3_2;
	{ // callseq 2, 0
	.param .b64 param0;
	st.param.b64 	[param0], %rd1;
	call.uni 
	free, 
	(
	param0
	);
	} // callseq 2
$L__BB3_2:
	mov.u64 	%rd6, _ZTV15TestVirtualFuncIiE;
	cvta.global.u64 	%rd7, %rd6;
	add.s64 	%rd8, %rd7, 16;
	st.u64 	[%rd2], %rd8;
	{ // callseq 3, 0
	.param .b64 param0;
	st.param.b64 	[param0], %rd2;
	call.uni 
	free, 
	(
	param0
	);
	} // callseq 3
	ret;

}
.func _ZN16TestSeqContainerIiE4pushEOKi(
	.param .b64 _ZN16TestSeqContainerIiE4pushEOKi_param_0,
	.param .b64 _ZN16TestSeqContainerIiE4pushEOKi_param_1
)
{
	.reg .pred 	%p<2>;
	.reg .b32 	%r<3>;
	.reg .b64 	%rd<6>;

	ld.param.u64 	%rd2, [_ZN16TestSeqContainerIiE4pushEOKi_param_0];
	ld.param.u64 	%rd3, [_ZN16TestSeqContainerIiE4pushEOKi_param_1];
	ld.u64 	%rd1, [%rd2+8];
	setp.eq.s64 	%p1, %rd1, 0;
	@%p1 bra 	$L__BB4_2;
	atom.add.u32 	%r1, [%rd2+16], 1;
	ld.u32 	%r2, [%rd3];
	mul.wide.s32 	%rd4, %r1, 4;
	add.s64 	%rd5, %rd1, %rd4;
	st.u32 	[%rd5], %r2;
$L__BB4_2:
	ret;

}
	// .globl	_Z4funcv
.visible .entry _Z4funcv()
{
	.local .align 4 .b8 	__local_depot5[4];
	.reg .b64 	%SP;
	.reg .b64 	%SPL;
	.reg .b32 	%r<3>;
	.reg .b64 	%rd<14>;

	mov.u64 	%SPL, __local_depot5;
	cvta.local.u64 	%SP, %SPL;
	add.u64 	%rd1, %SP, 0;
	add.u64 	%rd2, %SPL, 0;
	{ // callseq 4, 0
	.param .b64 param0;
	st.param.b64 	[param0], 24;
	.param .b64 retval0;
	call.uni (retval0), 
	malloc, 
	(
	param0
	);
	ld.param.b64 	%rd3, [retval0];
	} // callseq 4
	mov.u64 	%rd5, _ZTV16TestSeqContainerIiE;
	cvta.global.u64 	%rd6, %rd5;
	add.s64 	%rd7, %rd6, 16;
	st.u64 	[%rd3], %rd7;
	mov.b32 	%r1, -1;
	st.u32 	[%rd3+16], %r1;
	{ // callseq 5, 0
	.param .b64 param0;
	st.param.b64 	[param0], 40;
	.param .b64 retval0;
	call.uni (retval0), 
	malloc, 
	(
	param0
	);
	ld.param.b64 	%rd8, [retval0];
	} // callseq 5
	st.u64 	[%rd3+8], %rd8;
	ld.u64 	%rd10, [%rd3];
	ld.u64 	%rd11, [%rd10+16];
	mov.b32 	%r2, 10;
	st.local.u32 	[%rd2], %r2;
	{ // callseq 6, 0
	.param .b64 param0;
	st.param.b64 	[param0], %rd3;
	.param .b64 param1;
	st.param.b64 	[param1], %rd1;
	prototype_6 : .callprototype ()_ (.param .b64 _, .param .b64 _);
	call 
	%rd11, 
	(
	param0, 
	param1
	)
	, prototype_6;
	} // callseq 6
	ld.u64 	%rd12, [%rd3];
	ld.u64 	%rd13, [%rd12+8];
	{ // callseq 7, 0
	.param .b64 param0;
	st.param.b64 	[param0], %rd3;
	prototype_7 : .callprototype ()_ (.param .b64 _);
	call 
	%rd13, 
	(
	param0
	)
	, prototype_7;
	} // callseq 7
	ret;

}


// ===== COMPILED SASS (sm_100) =====

	.target	sm_100

	.elftype	@"ET_EXEC"


//--------------------- .note.nv.tkinfo           --------------------------
	.section	.note.nv.tkinfo,"",@"SHT_NOTE"
	.sectionflags	@"SHF_NOTE_NV_TKINFO"
	.tkinfo
        /*0018*/ 	.word	0x00000002
        /*0030*/ 	.string	""
        /*0030*/ 	.string	"ptxas"
        /*0030*/ 	.string	"Cuda compilation tools, release 13.0, V13.0.88"
        /*0030*/ 	.string	"Build cuda_13.0.r13.0/compiler.36424714_0"
        /*0030*/ 	.string	"-arch sm_100 -m 64 "



//--------------------- .note.nv.cuinfo           --------------------------
	.section	.note.nv.cuinfo,"",@"SHT_NOTE"
	.sectionflags	@"SHF_NOTE_NV_CUINFO"
        /*0018*/ 	.short	0x0002
        /*001a*/ 	.short	0x0064
        /*001c*/ 	.short	0x0082
	.zero		2


//--------------------- .nv.info                  --------------------------
	.section	.nv.info,"",@"SHT_CUDA_INFO"
	.align	4


	//----- nvinfo : EIATTR_REGCOUNT
	.align		4
        /*0000*/ 	.byte	0x04, 0x2f
        /*0002*/ 	.short	(.L_3 - .L_2)
	.align		4
.L_2:
        /*0004*/ 	.word	index@(_Z4funcv)
        /*0008*/ 	.word	0x0000001b


	//----- nvinfo : EIATTR_FRAME_SIZE
	.align		4
.L_3:
        /*000c*/ 	.byte	0x04, 0x11
        /*000e*/ 	.short	(.L_5 - .L_4)
	.align		4
.L_4:
        /*0010*/ 	.word	index@($_Z4funcv$_ZN16TestSeqContainerIiED1Ev)
        /*0014*/ 	.word	0x00000028


	//----- nvinfo : EIATTR_FRAME_SIZE
	.align		4
.L_5:
        /*0018*/ 	.byte	0x04, 0x11
        /*001a*/ 	.short	(.L_7 - .L_6)
	.align		4
.L_6:
        /*001c*/ 	.word	index@($_Z4funcv$_ZN16TestSeqContainerIiED0Ev)
        /*0020*/ 	.word	0x00000028


	//----- nvinfo : EIATTR_FRAME_SIZE
	.align		4
.L_7:
        /*0024*/ 	.byte	0x04, 0x11
        /*0026*/ 	.short	(.L_9 - .L_8)
	.align		4
.L_8:
        /*0028*/ 	.word	index@($_Z4funcv$_ZN16TestSeqContainerIiE4pushEOKi)
        /*002c*/ 	.word	0x00000028


	//----- nvinfo : EIATTR_FRAME_SIZE
	.align		4
.L_9:
        /*0030*/ 	.byte	0x04, 0x11
        /*0032*/ 	.short	(.L_11 - .L_10)
	.align		4
.L_10:
        /*0034*/ 	.word	index@($_Z4funcv$_ZN15TestVirtualFuncIiED1Ev)
        /*0038*/ 	.word	0x00000028


	//----- nvinfo : EIATTR_FRAME_SIZE
	.align		4
.L_11:
        /*003c*/ 	.byte	0x04, 0x11
        /*003e*/ 	.short	(.L_13 - .L_12)
	.align		4
.L_12:
        /*0040*/ 	.word	index@($_Z4funcv$_ZN15TestVirtualFuncIiED0Ev)
        /*0044*/ 	.word	0x00000028


	//----- nvinfo : EIATTR_FRAME_SIZE
	.align		4
.L_13:
        /*0048*/ 	.byte	0x04, 0x11
        /*004a*/ 	.short	(.L_15 - .L_14)
	.align		4
.L_14:
        /*004c*/ 	.word	index@(_Z4funcv)
        /*0050*/ 	.word	0x00000028


	//----- nvinfo : EIATTR_MIN_STACK_SIZE
	.align		4
.L_15:
        /*0054*/ 	.byte	0x04, 0x12
        /*0056*/ 	.short	(.L_17 - .L_16)
	.align		4
.L_16:
        /*0058*/ 	.word	index@(_Z4funcv)
        /*005c*/ 	.word	0x00000028
.L_17:


//--------------------- .nv.compat                --------------------------
	.section	.nv.compat,"",@"SHT_CUDA_COMPAT_INFO"
	.align	4
        /*0000*/ 	.byte	0x02, 0x09, 0x00, 0x00, 0x02, 0x02, 0x01, 0x00, 0x02, 0x05, 0x05, 0x00, 0x03, 0x07, 0x01, 0x01
        /*0010*/ 	.byte	0x02, 0x03, 0x00, 0x00, 0x02, 0x06, 0x01, 0x00, 0x04, 0x0b, 0x08, 0x00, 0x09, 0x00, 0x00, 0x00
        /*0020*/ 	.byte	0x00, 0x00, 0x00, 0x00


//--------------------- .nv.info._Z4funcv         --------------------------
	.section	.nv.info._Z4funcv,"",@"SHT_CUDA_INFO"
	.sectionflags	@""
	.align	4


	//----- nvinfo : EIATTR_CUDA_API_VERSION
	.align		4
        /*0000*/ 	.byte	0x04, 0x37
        /*0002*/ 	.short	(.L_19 - .L_18)
.L_18:
        /*0004*/ 	.word	0x00000082


	//----- nvinfo : EIATTR_SPARSE_MMA_MASK
	.align		4
.L_19:
        /*0008*/ 	.byte	0x03, 0x50
        /*000a*/ 	.short	0x0000


	//----- nvinfo : EIATTR_MAXREG_COUNT
	.align		4
        /*000c*/ 	.byte	0x03, 0x1b
        /*000e*/ 	.short	0x00ff


	//----- nvinfo : EIATTR_EXTERNS
	.align		4
        /*0010*/ 	.byte	0x04, 0x0f
        /*0012*/ 	.short	(.L_21 - .L_20)


	//   ....[0]....
	.align		4
.L_20:
        /*0014*/ 	.word	index@(malloc)


	//   ....[1]....
	.align		4
        /*0018*/ 	.word	index@(free)


	//----- nvinfo : EIATTR_MERCURY_ISA_VERSION
	.align		4
.L_21:
        /*001c*/ 	.byte	0x03, 0x5f
        /*001e*/ 	.short	0x0101


	//----- nvinfo : EIATTR_VRC_CTA_INIT_COUNT
	.align		4
        /*0020*/ 	.byte	0x02, 0x4a
	.zero		1
	.zero		1


	//----- nvinfo : EIATTR_SYSCALL_OFFSETS
	.align		4
        /*0024*/ 	.byte	0x04, 0x46
        /*0026*/ 	.short	(.L_23 - .L_22)


	//   ....[0]....
.L_22:
        /*0028*/ 	.word	0x000000c0


	//   ....[1]....
        /*002c*/ 	.word	0x000001b0


	//   ....[2]....
        /*0030*/ 	.word	0x000004a0


	//   ....[3]....
        /*0034*/ 	.word	0x000009b0


	//   ....[4]....
        /*0038*/ 	.word	0x00000ae0


	//   ....[5]....
        /*003c*/ 	.word	0x00000dd0


	//----- nvinfo : EIATTR_EXIT_INSTR_OFFSETS
	.align		4
.L_23:
        /*0040*/ 	.byte	0x04, 0x1c
        /*0042*/ 	.short	(.L_25 - .L_24)


	//   ....[0]....
.L_24:
        /*0044*/ 	.word	0x00000350


	//----- nvinfo : EIATTR_CRS_STACK_SIZE
	.align		4
.L_25:
        /*0048*/ 	.byte	0x04, 0x1e
        /*004a*/ 	.short	(.L_27 - .L_26)
.L_26:
        /*004c*/ 	.word	0x00000000


	//----- nvinfo : EIATTR_SW_WAR
	.align		4
.L_27:
        /*0050*/ 	.byte	0x04, 0x36
        /*0052*/ 	.short	(.L_29 - .L_28)
.L_28:
        /*0054*/ 	.word	0x00000008
.L_29:


//--------------------- .nv.callgraph             --------------------------
	.section	.nv.callgraph,"",@"SHT_CUDA_CALLGRAPH"
	.align	4
	.sectionentsize	8
	.align		4
        /*0000*/ 	.word	0x00000000
	.align		4
        /*0004*/ 	.word	0xffffffff
	.align		4
        /*0008*/ 	.word	index@(_Z4funcv)
	.align		4
        /*000c*/ 	.word	index@(free)
	.align		4
        /*0010*/ 	.word	index@(_Z4funcv)
	.align		4
        /*0014*/ 	.word	index@(malloc)
	.align		4
        /*0018*/ 	.word	0x00000000
	.align		4
        /*001c*/ 	.word	0xfffffffe
	.align		4
        /*0020*/ 	.word	0x00000000
	.align		4
        /*0024*/ 	.word	0xfffffffd
	.align		4
        /*0028*/ 	.word	0x00000000
	.align		4
        /*002c*/ 	.word	0xfffffffc


//--------------------- .nv.constant4             --------------------------
	.section	.nv.constant4,"a",@progbits
	.align	8
	.align		8
.nv.constant4:
        /*0000*/ 	.dword	malloc
	.align		8
        /*0008*/ 	.dword	free
	.align		8
        /*0010*/ 	.dword	_ZTV15TestVirtualFuncIiE
	.align		8
        /*0018*/ 	.dword	_ZTV16TestSeqContainerIiE


//--------------------- .text._Z4funcv            --------------------------
	.section	.text._Z4funcv,"ax",@progbits
	.align	128
        .global         _Z4funcv
        .type           _Z4funcv,@function
        .size           _Z4funcv,(.L_x_19 - _Z4funcv)
        .other          _Z4funcv,@"STO_CUDA_ENTRY STV_DEFAULT"
_Z4funcv:
.text._Z4funcv:
[----:B------:R-:W0:Y:S01]  /*0000*/  LDC R1, c[0x0][0x37c] ;  /* 0x0000df00ff017b82 */ /* 0x000e220000000800 */
[----:B------:R-:W-:Y:S01]  /*0010*/  MOV R2, 0x0 ;  /* 0x0000000000027802 */ /* 0x000fe20000000f00 */
[----:B------:R-:W1:Y:S01]  /*0020*/  LDCU UR4, c[0x0][0x2f8] ;  /* 0x00005f00ff0477ac */ /* 0x000e620008000800 */
[----:B0-----:R-:W-:-:S05]  /*0030*/  VIADD R1, R1, 0xfffffff8 ;  /* 0xfffffff801017836 */ /* 0x001fca0000000000 */
[----:B------:R0:W2:Y:S01]  /*0040*/  LDC.64 R8, c[0x4][R2] ;  /* 0x0100000002087b82 */ /* 0x0000a20000000a00 */
[----:B------:R-:W3:Y:S01]  /*0050*/  LDCU UR5, c[0x0][0x2fc] ;  /* 0x00005f80ff0577ac */ /* 0x000ee20008000800 */
[----:B------:R-:W-:Y:S02]  /*0060*/  IMAD.MOV.U32 R4, RZ, RZ, 0x18 ;  /* 0x00000018ff047424 */ /* 0x000fe400078e00ff */
[----:B------:R-:W-:Y:S01]  /*0070*/  IMAD.MOV.U32 R5, RZ, RZ, RZ ;  /* 0x000000ffff057224 */ /* 0x000fe200078e00ff */
[----:B------:R-:W4:Y:S01]  /*0080*/  LDCU.64 UR36, c[0x0][0x358] ;  /* 0x00006b00ff2477ac */ /* 0x000f220008000a00 */
[----:B-1----:R-:W-:-:S04]  /*0090*/  IADD3 R18, P0, PT, R1, UR4, RZ ;  /* 0x0000000401127c10 */ /* 0x002fc8000ff1e0ff */
[----:B0--3--:R-:W-:-:S09]  /*00a0*/  IADD3.X R19, PT, PT, RZ, UR5, RZ, P0, !PT ;  /* 0x00000005ff137c10 */ /* 0x009fd200087fe4ff */
[----:B------:R-:W-:-:S07]  /*00b0*/  LEPC R20, `(.L_x_0) ;  /* 0x000000001014794e */ /* 0x000fce0000000000 */
[----:B--2-4-:R-:W-:Y:S05]  /*00c0*/  CALL.ABS.NOINC R8 ;  /* 0x0000000008007343 */ /* 0x014fea0003c00000 */
.L_x_0:
[----:B------:R-:W0:Y:S01]  /*00d0*/  LDCU.64 UR4, c[0x4][0x18] ;  /* 0x01000300ff0477ac */ /* 0x000e220008000a00 */
[----:B------:R-:W-:Y:S01]  /*00e0*/  IMAD.MOV.U32 R3, RZ, RZ, -0x1 ;  /* 0xffffffffff037424 */ /* 0x000fe200078e00ff */
[----:B------:R-:W-:Y:S01]  /*00f0*/  MOV R16, R4 ;  /* 0x0000000400107202 */ /* 0x000fe20000000f00 */
[----:B------:R-:W-:Y:S01]  /*0100*/  IMAD.MOV.U32 R17, RZ, RZ, R5 ;  /* 0x000000ffff117224 */ /* 0x000fe200078e0005 */
[----:B------:R1:W2:Y:S01]  /*0110*/  LDC.64 R8, c[0x4][R2] ;  /* 0x0100000002087b82 */ /* 0x0002a20000000a00 */
[----:B------:R-:W-:Y:S02]  /*0120*/  IMAD.MOV.U32 R4, RZ, RZ, 0x28 ;  /* 0x00000028ff047424 */ /* 0x000fe400078e00ff */
[----:B------:R-:W-:Y:S01]  /*0130*/  IMAD.MOV.U32 R5, RZ, RZ, RZ ;  /* 0x000000ffff057224 */ /* 0x000fe200078e00ff */
[----:B------:R1:W-:Y:S01]  /*0140*/  ST.E desc[UR36][R16.64+0x10], R3 ;  /* 0x0000100310007985 */ /* 0x0003e2000c101924 */
[----:B0-----:R-:W-:-:S04]  /*0150*/  UIADD3 UR4, UP0, UPT, UR4, 0x10, URZ ;  /* 0x0000001004047890 */ /* 0x001fc8000ff1e0ff */
[----:B------:R-:W-:Y:S02]  /*0160*/  UIADD3.X UR5, UPT, UPT, URZ, UR5, URZ, UP0, !UPT ;  /* 0x00000005ff057290 */ /* 0x000fe400087fe4ff */
[----:B------:R-:W-:-:S04]  /*0170*/  IMAD.U32 R6, RZ, RZ, UR4 ;  /* 0x00000004ff067e24 */ /* 0x000fc8000f8e00ff */
[----:B------:R-:W-:-:S05]  /*0180*/  IMAD.U32 R7, RZ, RZ, UR5 ;  /* 0x00000005ff077e24 */ /* 0x000fca000f8e00ff */
[----:B------:R1:W-:Y:S02]  /*0190*/  ST.E.64 desc[UR36][R16.64], R6 ;  /* 0x0000000610007985 */ /* 0x0003e4000c101b24 */
[----:B------:R-:W-:-:S07]  /*01a0*/  LEPC R20, `(.L_x_1) ;  /* 0x000000001014794e */ /* 0x000fce0000000000 */
[----:B-12---:R-:W-:Y:S05]  /*01b0*/  CALL.ABS.NOINC R8 ;  /* 0x0000000008007343 */ /* 0x006fea0003c00000 */
.L_x_1:
[----:B------:R-:W2:Y:S01]  /*01c0*/  LD.E.64 R2, desc[UR36][R16.64] ;  /* 0x0000002410027980 */ /* 0x000ea2000c101b00 */
[----:B------:R-:W-:Y:S01]  /*01d0*/  MOV R8, R4 ;  /* 0x0000000400087202 */ /* 0x000fe20000000f00 */
[----:B------:R-:W-:Y:S02]  /*01e0*/  IMAD.MOV.U32 R9, RZ, RZ, R5 ;  /* 0x000000ffff097224 */ /* 0x000fe400078e0005 */
[----:B------:R-:W-:-:S03]  /*01f0*/  IMAD.MOV.U32 R0, RZ, RZ, 0xa ;  /* 0x0000000aff007424 */ /* 0x000fc600078e00ff */
[----:B------:R0:W-:Y:S01]  /*0200*/  ST.E.64 desc[UR36][R16.64+0x8], R8 ;  /* 0x0000080810007985 */ /* 0x0001e2000c101b24 */
[----:B------:R-:W-:Y:S01]  /*0210*/  BSSY.RECONVERGENT B6, `(.L_x_2) ;  /* 0x000000a000067945 */ /* 0x000fe20003800200 */
[----:B------:R-:W-:Y:S01]  /*0220*/  IMAD.MOV.U32 R6, RZ, RZ, R18 ;  /* 0x000000ffff067224 */ /* 0x000fe200078e0012 */
[----:B------:R-:W-:Y:S01]  /*0230*/  MOV R7, R19 ;  /* 0x0000001300077202 */ /* 0x000fe20000000f00 */
[----:B------:R-:W-:Y:S01]  /*0240*/  IMAD.MOV.U32 R4, RZ, RZ, R16 ;  /* 0x000000ffff047224 */ /* 0x000fe200078e0010 */
[----:B------:R-:W-:Y:S01]  /*0250*/  MOV R20, 0x2b0 ;  /* 0x000002b000147802 */ /* 0x000fe20000000f00 */
[----:B------:R-:W-:Y:S02]  /*0260*/  IMAD.MOV.U32 R5, RZ, RZ, R17 ;  /* 0x000000ffff057224 */ /* 0x000fe400078e0011 */
[----:B------:R-:W-:Y:S01]  /*0270*/  IMAD.MOV.U32 R21, RZ, RZ, 0x0 ;  /* 0x00000000ff157424 */ /* 0x000fe200078e00ff */
[----:B--2---:R-:W5:Y:S04]  /*0280*/  LD.E.64 R2, desc[UR36][R2.64+0x10] ;  /* 0x0000102402027980 */ /* 0x004f68000c101b00 */
[----:B------:R0:W-:Y:S02]  /*0290*/  STL [R1], R0 ;  /* 0x0000000001007387 */ /* 0x0001e40000100800 */
[----:B0----5:R-:W-:Y:S05]  /*02a0*/  CALL.REL.NOINC R2 `(_Z4funcv) ;  /* 0xfffffffc02547344 */ /* 0x021fea0003c3ffff */
[----:B------:R-:W-:Y:S05]  /*02b0*/  BSYNC.RECONVERGENT B6 ;  /* 0x0000000000067941 */ /* 0x000fea0003800200 */
.L_x_2:
[----:B------:R-:W2:Y:S01]  /*02c0*/  LD.E.64 R2, desc[UR36][R16.64] ;  /* 0x0000002410027980 */ /* 0x000ea2000c101b00 */
[----:B------:R-:W-:Y:S01]  /*02d0*/  BSSY.RECONVERGENT B6, `(.L_x_3) ;  /* 0x0000007000067945 */ /* 0x000fe20003800200 */
[----:B------:R-:W-:Y:S01]  /*02e0*/  MOV R4, R16 ;  /* 0x0000001000047202 */ /* 0x000fe20000000f00 */
[----:B------:R-:W-:Y:S01]  /*02f0*/  IMAD.MOV.U32 R5, RZ, RZ, R17 ;  /* 0x000000ffff057224 */ /* 0x000fe200078e0011 */
[----:B------:R-:W-:Y:S01]  /*0300*/  MOV R20, 0x340 ;  /* 0x0000034000147802 */ /* 0x000fe20000000f00 */
[----:B--2---:R-:W5:Y:S01]  /*0310*/  LD.E.64 R2, desc[UR36][R2.64+0x8] ;  /* 0x0000082402027980 */ /* 0x004f62000c101b00 */
[----:B------:R-:W-:-:S07]  /*0320*/  IMAD.MOV.U32 R21, RZ, RZ, 0x0 ;  /* 0x00000000ff157424 */ /* 0x000fce00078e00ff */
[----:B-----5:R-:W-:Y:S05]  /*0330*/  CALL.REL.NOINC R2 `(_Z4funcv) ;  /* 0xfffffffc02307344 */ /* 0x020fea0003c3ffff */
[----:B------:R-:W-:Y:S05]  /*0340*/  BSYNC.RECONVERGENT B6 ;  /* 0x0000000000067941 */ /* 0x000fea0003800200 */
.L_x_3:
[----:B------:R-:W-:Y:S05]  /*0350*/  EXIT ;  /* 0x000000000000794d */ /* 0x000fea0003800000 */
        .type           $_Z4funcv$_ZN15TestVirtualFuncIiED0Ev,@function
        .size           $_Z4funcv$_ZN15TestVirtualFuncIiED0Ev,($_Z4funcv$_ZN15TestVirtualFuncIiED1Ev - $_Z4funcv$_ZN15TestVirtualFuncIiED0Ev)
$_Z4funcv$_ZN15TestVirtualFuncIiED0Ev:
[----:B------:R-:W-:Y:S01]  /*0360*/  VIADD R1, R1, 0xfffffff0 ;  /* 0xfffffff001017836 */ /* 0x000fe20000000000 */
[----:B------:R-:W-:Y:S01]  /*0370*/  MOV R9, R5 ;  /* 0x0000000500097202 */ /* 0x000fe20000000f00 */
[----:B------:R-:W-:-:S03]  /*0380*/  IMAD.MOV.U32 R8, RZ, RZ, R4 ;  /* 0x000000ffff087224 */ /* 0x000fc600078e0004 */
[----:B------:R-:W-:Y:S04]  /*0390*/  STL [R1+0x8], R17 ;  /* 0x0000081101007387 */ /* 0x000fe80000100800 */
[----:B------:R-:W-:Y:S04]  /*03a0*/  STL [R1+0x4], R16 ;  /* 0x0000041001007387 */ /* 0x000fe80000100800 */
[----:B------:R0:W-:Y:S01]  /*03b0*/  STL [R1], R2 ;  /* 0x0000000201007387 */ /* 0x0001e20000100800 */
[----:B------:R-:W1:Y:S01]  /*03c0*/  LDCU.64 UR4, c[0x4][0x10] ;  /* 0x01000200ff0477ac */ /* 0x000e620008000a00 */
[----:B------:R-:W-:Y:S01]  /*03d0*/  MOV R0, 0x8 ;  /* 0x0000000800007802 */ /* 0x000fe20000000f00 */
[----:B------:R-:W-:Y:S01]  /*03e0*/  IMAD.MOV.U32 R5, RZ, RZ, R9 ;  /* 0x000000ffff057224 */ /* 0x000fe200078e0009 */
[----:B------:R-:W-:Y:S01]  /*03f0*/  MOV R4, R8 ;  /* 0x0000000800047202 */ /* 0x000fe20000000f00 */
[----:B------:R-:W2:Y:S01]  /*0400*/  LDCU.64 UR6, c[0x0][0x358] ;  /* 0x00006b00ff0677ac */ /* 0x000ea20008000a00 */
[----:B0-----:R0:W3:Y:S01]  /*0410*/  LDC.64 R2, c[0x4][R0] ;  /* 0x0100000000027b82 */ /* 0x0010e20000000a00 */
[----:B-1----:R-:W-:-:S04]  /*0420*/  UIADD3 UR4, UP0, UPT, UR4, 0x10, URZ ;  /* 0x0000001004047890 */ /* 0x002fc8000ff1e0ff */
[----:B------:R-:W-:Y:S02]  /*0430*/  UIADD3.X UR5, UPT, UPT, URZ, UR5, URZ, UP0, !UPT ;  /* 0x00000005ff057290 */ /* 0x000fe400087fe4ff */
[----:B------:R-:W-:-:S04]  /*0440*/  IMAD.U32 R6, RZ, RZ, UR4 ;  /* 0x00000004ff067e24 */ /* 0x000fc8000f8e00ff */
[----:B------:R-:W-:-:S05]  /*0450*/  IMAD.U32 R7, RZ, RZ, UR5 ;  /* 0x00000005ff077e24 */ /* 0x000fca000f8e00ff */
[----:B--2---:R0:W-:Y:S01]  /*0460*/  ST.E.64 desc[UR6][R8.64], R6 ;  /* 0x0000000608007985 */ /* 0x0041e2000c101b06 */
[----:B------:R-:W-:Y:S02]  /*0470*/  IMAD.MOV.U32 R16, RZ, RZ, R20 ;  /* 0x000000ffff107224 */ /* 0x000fe400078e0014 */
[----:B------:R-:W-:-:S07]  /*0480*/  IMAD.MOV.U32 R17, RZ, RZ, R21 ;  /* 0x000000ffff117224 */ /* 0x000fce00078e0015 */
[----:B------:R-:W-:-:S07]  /*0490*/  LEPC R20, `(.L_x_4) ;  /* 0x000000001014794e */ /* 0x000fce0000000000 */
[----:B0--3--:R-:W-:Y:S05]  /*04a0*/  CALL.ABS.NOINC R2 ;  /* 0x0000000002007343 */ /* 0x009fea0003c00000 */
.L_x_4:
[----:B------:R-:W-:Y:S01]  /*04b0*/  MOV R20, R16 ;  /* 0x0000001000147202 */ /* 0x000fe20000000f00 */
[----:B------:R-:W-:Y:S01]  /*04c0*/  IMAD.MOV.U32 R21, RZ, RZ, R17 ;  /* 0x000000ffff157224 */ /* 0x000fe200078e0011 */
[----:B------:R-:W2:Y:S04]  /*04d0*/  LDL R2, [R1] ;  /* 0x0000000001027983 */ /* 0x000ea80000100800 */
[----:B------:R-:W2:Y:S04]  /*04e0*/  LDL R16, [R1+0x4] ;  /* 0x0000040001107983 */ /* 0x000ea80000100800 */
[----:B------:R0:W2:Y:S02]  /*04f0*/  LDL R17, [R1+0x8] ;  /* 0x0000080001117983 */ /* 0x0000a40000100800 */
[----:B0-----:R-:W-:Y:S01]  /*0500*/  VIADD R1, R1, 0x10 ;  /* 0x0000001001017836 */ /* 0x001fe20000000000 */
[----:B--2---:R-:W-:Y:S06]  /*0510*/  RET.REL.NODEC R20 `(_Z4funcv) ;  /* 0xfffffff814b87950 */ /* 0x004fec0003c3ffff */
        .type           $_Z4funcv$_ZN15TestVirtualFuncIiED1Ev,@function
        .size           $_Z4funcv$_ZN15TestVirtualFuncIiED1Ev,($_Z4funcv$_ZN16TestSeqContainerIiE4pushEOKi - $_Z4funcv$_ZN15TestVirtualFuncIiED1Ev)
$_Z4funcv$_ZN15TestVirtualFuncIiED1Ev:
[----:B------:R-:W-:Y:S01]  /*0520*/  VIADD R1, R1, 0xfffffff8 ;  /* 0xfffffff801017836 */ /* 0x000fe20000000000 */
[----:B------:R-:W-:-:S04]  /*0530*/  MOV R3, R5 ;  /* 0x0000000500037202 */ /* 0x000fc80000000f00 */
[----:B------:R0:W-:Y:S02]  /*0540*/  STL [R1], R2 ;  /* 0x0000000201007387 */ /* 0x0001e40000100800 */
[----:B0-----:R-:W-:Y:S01]  /*0550*/  IMAD.MOV.U32 R2, RZ, RZ, R4 ;  /* 0x000000ffff027224 */ /* 0x001fe200078e0004 */
[----:B------:R-:W0:Y:S01]  /*0560*/  LDCU.64 UR4, c[0x4][0x10] ;  /* 0x01000200ff0477ac */ /* 0x000e220008000a00 */
[----:B------:R-:W1:Y:S01]  /*0570*/  LDCU.64 UR6, c[0x0][0x358] ;  /* 0x00006b00ff0677ac */ /* 0x000e620008000a00 */
[----:B0-----:R-:W-:-:S04]  /*0580*/  UIADD3 UR4, UP0, UPT, UR4, 0x10, URZ ;  /* 0x0000001004047890 */ /* 0x001fc8000ff1e0ff */
[----:B------:R-:W-:Y:S02]  /*0590*/  UIADD3.X UR5, UPT, UPT, URZ, UR5, URZ, UP0, !UPT ;  /* 0x00000005ff057290 */ /* 0x000fe400087fe4ff */
[----:B------:R-:W-:-:S04]  /*05a0*/  IMAD.U32 R4, RZ, RZ, UR4 ;  /* 0x00000004ff047e24 */ /* 0x000fc8000f8e00ff */
[----:B------:R-:W-:-:S05]  /*05b0*/  IMAD.U32 R5, RZ, RZ, UR5 ;  /* 0x00000005ff057e24 */ /* 0x000fca000f8e00ff */
[----:B-1----:R0:W-:Y:S04]  /*05c0*/  ST.E.64 desc[UR6][R2.64], R4 ;  /* 0x0000000402007985 */ /* 0x0021e8000c101b06 */
[----:B0-----:R0:W2:Y:S02]  /*05d0*/  LDL R2, [R1] ;  /* 0x0000000001027983 */ /* 0x0010a40000100800 */
[----:B0-----:R-:W-:Y:S01]  /*05e0*/  IADD3 R1, PT, PT, R1, 0x8, RZ ;  /* 0x0000000801017810 */ /* 0x001fe20007ffe0ff */
[----:B--2---:R-:W-:Y:S06]  /*05f0*/  RET.REL.NODEC R20 `(_Z4funcv) ;  /* 0xfffffff814807950 */ /* 0x004fec0003c3ffff */
        .type           $_Z4funcv$_ZN16TestSeqContainerIiE4pushEOKi,@function
        .size           $_Z4funcv$_ZN16TestSeqContainerIiE4pushEOKi,($_Z4funcv$_ZN16TestSeqContainerIiED0Ev - $_Z4funcv$_ZN16TestSeqContainerIiE4pushEOKi)
$_Z4funcv$_ZN16TestSeqContainerIiE4pushEOKi:
[----:B------:R-:W-:Y:S01]  /*0600*/  VIADD R1, R1, 0xfffffff8 ;  /* 0xfffffff801017836 */ /* 0x000fe20000000000 */
[----:B------:R-:W-:Y:S01]  /*0610*/  BSSY B0, `(.L_x_5) ;  /* 0x0000015000007945 */ /* 0x000fe20003800000 */
[----:B------:R-:W-:-:S03]  /*0620*/  IMAD.MOV.U32 R3, RZ, RZ, R5 ;  /* 0x000000ffff037224 */ /* 0x000fc600078e0005 */
[----:B------:R0:W-:Y:S02]  /*0630*/  STL [R1], R2 ;  /* 0x0000000201007387 */ /* 0x0001e40000100800 */
[----:B0-----:R-:W-:Y:S01]  /*0640*/  IMAD.MOV.U32 R2, RZ, RZ, R4 ;  /* 0x000000ffff027224 */ /* 0x001fe200078e0004 */
[----:B------:R-:W0:Y:S01]  /*0650*/  LDC.64 R10, c[0x0][0x358] ;  /* 0x0000d600ff0a7b82 */ /* 0x000e220000000a00 */
[----:B------:R-:W-:Y:S05]  /*0660*/  YIELD ;  /* 0x0000000000007946 */ /* 0x000fea0003800000 */
[----:B0-----:R-:W-:Y:S02]  /*0670*/  R2UR UR4, R10 ;  /* 0x000000000a0472ca */ /* 0x001fe400000e0000 */
[----:B------:R-:W-:-:S13]  /*0680*/  R2UR UR5, R11 ;  /* 0x000000000b0572ca */ /* 0x000fda00000e0000 */
[----:B------:R-:W2:Y:S02]  /*0690*/  LD.E.64 R4, desc[UR4][R2.64+0x8] ;  /* 0x0000080402047980 */ /* 0x000ea4000c101b00 */
[----:B--2---:R-:W-:-:S04]  /*06a0*/  ISETP.NE.U32.AND P0, PT, R4, RZ, PT ;  /* 0x000000ff0400720c */ /* 0x004fc80003f05070 */
[----:B------:R-:W-:-:S13]  /*06b0*/  ISETP.NE.AND.EX P0, PT, R5, RZ, PT, P0 ;  /* 0x000000ff0500720c */ /* 0x000fda0003f05300 */
[----:B------:R-:W-:Y:S05]  /*06c0*/  @!P0 BRA `(.L_x_6) ;  /* 0x0000000000248947 */ /* 0x000fea0003800000 */
[C---:B------:R-:W-:Y:S01]  /*06d0*/  R2UR UR4, R10.reuse ;  /* 0x000000000a0472ca */ /* 0x040fe200000e0000 */
[----:B------:R-:W-:Y:S01]  /*06e0*/  HFMA2 R9, -RZ, RZ, 0, 5.9604644775390625e-08 ;  /* 0x00000001ff097431 */ /* 0x000fe200000001ff */
[C---:B------:R-:W-:Y:S02]  /*06f0*/  R2UR UR5, R11.reuse ;  /* 0x000000000b0572ca */ /* 0x040fe400000e0000 */
[----:B------:R-:W-:Y:S02]  /*0700*/  R2UR UR6, R10 ;  /* 0x000000000a0672ca */ /* 0x000fe400000e0000 */
[----:B------:R-:W-:-:S09]  /*0710*/  R2UR UR7, R11 ;  /* 0x000000000b0772ca */ /* 0x000fd200000e0000 */
[----:B------:R-:W2:Y:S04]  /*0720*/  ATOM.E.ADD.STRONG.GPU PT, R3, desc[UR4][R2.64+0x10], R9 ;  /* 0x800010090203798a */ /* 0x000ea800081ef104 */
[----:B------:R-:W3:Y:S01]  /*0730*/  LD.E R7, desc[UR6][R6.64] ;  /* 0x0000000606077980 */ /* 0x000ee2000c101900 */
[----:B--2---:R-:W-:-:S05]  /*0740*/  IMAD.WIDE R4, R3, 0x4, R4 ;  /* 0x0000000403047825 */ /* 0x004fca00078e0204 */
[----:B---3--:R0:W-:Y:S02]  /*0750*/  ST.E desc[UR4][R4.64], R7 ;  /* 0x0000000704007985 */ /* 0x0081e4000c101904 */
.L_x_6:
[----:B------:R-:W-:Y:S05]  /*0760*/  BSYNC B0 ;  /* 0x0000000000007941 */ /* 0x000fea0003800000 */
.L_x_5:
[----:B------:R1:W0:Y:S02]  /*0770*/  LDL R2, [R1] ;  /* 0x0000000001027983 */ /* 0x0002240000100800 */
[----:B-1----:R-:W-:Y:S01]  /*0780*/  VIADD R1, R1, 0x8 ;  /* 0x0000000801017836 */ /* 0x002fe20000000000 */
[----:B0-----:R-:W-:Y:S06]  /*0790*/  RET.REL.NODEC R20 `(_Z4funcv) ;  /* 0xfffffff814187950 */ /* 0x001fec0003c3ffff */
        .type           $_Z4funcv$_ZN16TestSeqContainerIiED0Ev,@function
        .size           $_Z4funcv$_ZN16TestSeqContainerIiED0Ev,($_Z4funcv$_ZN16TestSeqContainerIiED1Ev - $_Z4funcv$_ZN16TestSeqContainerIiED0Ev)
$_Z4funcv$_ZN16TestSeqContainerIiED0Ev:
[----:B------:R-:W-:-:S05]  /*07a0*/  VIADD R1, R1, 0xffffffe0 ;  /* 0xffffffe001017836 */ /* 0x000fca0000000000 */
[----:B------:R-:W-:Y:S04]  /*07b0*/  STL [R1+0x18], R23 ;  /* 0x0000181701007387 */ /* 0x000fe80000100800 */
[----:B------:R-:W-:Y:S04]  /*07c0*/  STL [R1+0x14], R22 ;  /* 0x0000141601007387 */ /* 0x000fe80000100800 */
[----:B------:R-:W-:Y:S04]  /*07d0*/  STL [R1+0x10], R19 ;  /* 0x0000101301007387 */ /* 0x000fe80000100800 */
[----:B------:R-:W-:Y:S04]  /*07e0*/  STL [R1+0xc], R18 ;  /* 0x00000c1201007387 */ /* 0x000fe80000100800 */
[----:B------:R-:W-:Y:S04]  /*07f0*/  STL [R1], R2 ;  /* 0x0000000201007387 */ /* 0x000fe80000100800 */
[----:B------:R0:W-:Y:S04]  /*0800*/  STL [R1+0x1c], R24 ;  /* 0x00001c1801007387 */ /* 0x0001e80000100800 */
[----:B------:R1:W-:Y:S04]  /*0810*/  STL [R1+0x8], R17 ;  /* 0x0000081101007387 */ /* 0x0003e80000100800 */
[----:B------:R2:W-:Y:S01]  /*0820*/  STL [R1+0x4], R16 ;  /* 0x0000041001007387 */ /* 0x0005e20000100800 */
[----:B0-----:R-:W0:Y:S05]  /*0830*/  BMOV.32.CLEAR R24, B6 ;  /* 0x0000000006187355 */ /* 0x001e2a0000100000 */
[----:B-1----:R-:W-:Y:S01]  /*0840*/  IMAD.MOV.U32 R17, RZ, RZ, R5 ;  /* 0x000000ffff117224 */ /* 0x002fe200078e0005 */
[----:B--2---:R-:W-:Y:S01]  /*0850*/  MOV R16, R4 ;  /* 0x0000000400107202 */ /* 0x004fe20000000f00 */
[----:B------:R-:W1:Y:S02]  /*0860*/  LDC.64 R18, c[0x0][0x358] ;  /* 0x0000d600ff127b82 */ /* 0x000e640000000a00 */
[----:B-1----:R-:W-:-:S02]  /*0870*/  R2UR UR4, R18 ;  /* 0x00000000120472ca */ /* 0x002fc400000e0000 */
[----:B------:R-:W-:-:S13]  /*0880*/  R2UR UR5, R19 ;  /* 0x00000000130572ca */ /* 0x000fda00000e0000 */
[----:B------:R-:W2:Y:S01]  /*0890*/  LD.E.64 R4, desc[UR4][R16.64+0x8] ;  /* 0x0000080410047980 */ /* 0x000ea2000c101b00 */
[----:B------:R-:W1:Y:S01]  /*08a0*/  LDCU.64 UR4, c[0x4][0x18] ;  /* 0x01000300ff0477ac */ /* 0x000e620008000a00 */
[----:B------:R-:W-:Y:S01]  /*08b0*/  R2UR UR6, R18 ;  /* 0x00000000120672ca */ /* 0x000fe200000e0000 */
[----:B------:R-:W-:Y:S01]  /*08c0*/  BSSY.RECONVERGENT B6, `(.L_x_7) ;  /* 0x0000012000067945 */ /* 0x000fe20003800200 */
[----:B------:R-:W-:Y:S01]  /*08d0*/  R2UR UR7, R19 ;  /* 0x00000000130772ca */ /* 0x000fe200000e0000 */
[----:B-1----:R-:W-:-:S04]  /*08e0*/  UIADD3 UR4, UP0, UPT, UR4, 0x10, URZ ;  /* 0x0000001004047890 */ /* 0x002fc8000ff1e0ff */
[----:B------:R-:W-:Y:S02]  /*08f0*/  UIADD3.X UR5, UPT, UPT, URZ, UR5, URZ, UP0, !UPT ;  /* 0x00000005ff057290 */ /* 0x000fe400087fe4ff */
[----:B------:R-:W-:-:S04]  /*0900*/  IMAD.U32 R2, RZ, RZ, UR4 ;  /* 0x00000004ff027e24 */ /* 0x000fc8000f8e00ff */
[----:B------:R-:W-:-:S05]  /*0910*/  IMAD.U32 R3, RZ, RZ, UR5 ;  /* 0x00000005ff037e24 */ /* 0x000fca000f8e00ff */
[----:B------:R1:W-:Y:S01]  /*0920*/  ST.E.64 desc[UR6][R16.64], R2 ;  /* 0x0000000210007985 */ /* 0x0003e2000c101b06 */
[----:B--2---:R-:W-:-:S04]  /*0930*/  ISETP.NE.U32.AND P0, PT, R4, RZ, PT ;  /* 0x000000ff0400720c */ /* 0x004fc80003f05070 */
[----:B------:R-:W-:-:S13]  /*0940*/  ISETP.NE.AND.EX P0, PT, R5, RZ, PT, P0 ;  /* 0x000000ff0500720c */ /* 0x000fda0003f05300 */
[----:B01----:R-:W-:Y:S05]  /*0950*/  @!P0 BRA `(.L_x_8) ;  /* 0x0000000000208947 */ /* 0x003fea0003800000 */
[----:B------:R-:W-:-:S04]  /*0960*/  MOV R0, 0x8 ;  /* 0x0000000800007802 */ /* 0x000fc80000000f00 */
[----:B------:R0:W1:Y:S01]  /*0970*/  LDC.64 R2, c[0x4][R0] ;  /* 0x0100000000027b82 */ /* 0x0000620000000a00 */
[----:B------:R-:W-:Y:S01]  /*0980*/  IMAD.MOV.U32 R22, RZ, RZ, R20 ;  /* 0x000000ffff167224 */ /* 0x000fe200078e0014 */
[----:B------:R-:W-:-:S07]  /*0990*/  MOV R23, R21 ;  /* 0x0000001500177202 */ /* 0x000fce0000000f00 */
[----:B------:R-:W-:-:S07]  /*09a0*/  LEPC R20, `(.L_x_9) ;  /* 0x000000001014794e */ /* 0x000fce0000000000 */
[----:B01----:R-:W-:Y:S05]  /*09b0*/  CALL.ABS.NOINC R2 ;  /* 0x0000000002007343 */ /* 0x003fea0003c00000 */
.L_x_9:
[----:B------:R-:W-:Y:S02]  /*09c0*/  IMAD.MOV.U32 R20, RZ, RZ, R22 ;  /* 0x000000ffff147224 */ /* 0x000fe400078e0016 */
[----:B------:R-:W-:-:S07]  /*09d0*/  IMAD.MOV.U32 R21, RZ, RZ, R23 ;  /* 0x000000ffff157224 */ /* 0x000fce00078e0017 */
.L_x_8:
[----:B------:R-:W-:Y:S05]  /*09e0*/  BSYNC.RECONVERGENT B6 ;  /* 0x0000000000067941 */ /* 0x000fea0003800200 */
.L_x_7:
[----:B------:R-:W0:Y:S01]  /*09f0*/  LDCU.64 UR4, c[0x4][0x10] ;  /* 0x01000200ff0477ac */ /* 0x000e220008000a00 */
[----:B------:R-:W-:Y:S01]  /*0a00*/  R2UR UR6, R18 ;  /* 0x00000000120672ca */ /* 0x000fe200000e0000 */
[----:B------:R-:W-:Y:S01]  /*0a10*/  IMAD.MOV.U32 R4, RZ, RZ, R16 ;  /* 0x000000ffff047224 */ /* 0x000fe200078e0010 */
[----:B------:R-:W-:Y:S01]  /*0a20*/  R2UR UR7, R19 ;  /* 0x00000000130772ca */ /* 0x000fe200000e0000 */
[----:B------:R-:W-:Y:S01]  /*0a30*/  IMAD.MOV.U32 R5, RZ, RZ, R17 ;  /* 0x000000ffff057224 */ /* 0x000fe200078e0011 */
[----:B------:R-:W-:-:S04]  /*0a40*/  MOV R0, 0x8 ;  /* 0x0000000800007802 */ /* 0x000fc80000000f00 */
[----:B------:R1:W2:Y:S01]  /*0a50*/  LDC.64 R6, c[0x4][R0] ;  /* 0x0100000000067b82 */ /* 0x0002a20000000a00 */
[----:B0-----:R-:W-:-:S04]  /*0a60*/  UIADD3 UR4, UP0, UPT, UR4, 0x10, URZ ;  /* 0x0000001004047890 */ /* 0x001fc8000ff1e0ff */
[----:B------:R-:W-:Y:S02]  /*0a70*/  UIADD3.X UR5, UPT, UPT, URZ, UR5, URZ, UP0, !UPT ;  /* 0x00000005ff057290 */ /* 0x000fe400087fe4ff */
[----:B------:R-:W-:-:S04]  /*0a80*/  IMAD.U32 R2, RZ, RZ, UR4 ;  /* 0x00000004ff027e24 */ /* 0x000fc8000f8e00ff */
[----:B------:R-:W-:-:S05]  /*0a90*/  MOV R3, UR5 ;  /* 0x0000000500037c02 */ /* 0x000fca0008000f00 */
[----:B------:R0:W-:Y:S02]  /*0aa0*/  ST.E.64 desc[UR6][R16.64], R2 ;  /* 0x0000000210007985 */ /* 0x0001e4000c101b06 */
[----:B0-----:R-:W-:Y:S01]  /*0ab0*/  MOV R2, R20 ;  /* 0x0000001400027202 */ /* 0x001fe20000000f00 */
[----:B-1----:R-:W-:-:S07]  /*0ac0*/  IMAD.MOV.U32 R16, RZ, RZ, R21 ;  /* 0x000000ffff107224 */ /* 0x002fce00078e0015 */
[----:B------:R-:W-:-:S07]  /*0ad0*/  LEPC R20, `(.L_x_10) ;  /* 0x000000001014794e */ /* 0x000fce0000000000 */
[----:B--2---:R-:W-:Y:S05]  /*0ae0*/  CALL.ABS.NOINC R6 ;  /* 0x0000000006007343 */ /* 0x004fea0003c00000 */
.L_x_10:
[----:B------:R-:W-:Y:S01]  /*0af0*/  IMAD.MOV.U32 R20, RZ, RZ, R2 ;  /* 0x000000ffff147224 */ /* 0x000fe200078e0002 */
[----:B------:R-:W-:Y:S01]  /*0b00*/  MOV R21, R16 ;  /* 0x0000001000157202 */ /* 0x000fe20000000f00 */
[----:B------:R0:W-:Y:S05]  /*0b10*/  BMOV.32 B6, R24 ;  /* 0x0000001806007356 */ /* 0x0001ea0000000000 */
[----:B------:R-:W2:Y:S04]  /*0b20*/  LDL R2, [R1] ;  /* 0x0000000001027983 */ /* 0x000ea80000100800 */
[----:B------:R-:W2:Y:S04]  /*0b30*/  LDL R16, [R1+0x4] ;  /* 0x0000040001107983 */ /* 0x000ea80000100800 */
[----:B------:R-:W2:Y:S04]  /*0b40*/  LDL R17, [R1+0x8] ;  /* 0x0000080001117983 */ /* 0x000ea80000100800 */
[----:B------:R-:W2:Y:S04]  /*0b50*/  LDL R18, [R1+0xc] ;  /* 0x00000c0001127983 */ /* 0x000ea80000100800 */
[----:B------:R-:W2:Y:S04]  /*0b60*/  LDL R19, [R1+0x10] ;  /* 0x0000100001137983 */ /* 0x000ea80000100800 */
[----:B------:R-:W2:Y:S04]  /*0b70*/  LDL R22, [R1+0x14] ;  /* 0x0000140001167983 */ /* 0x000ea80000100800 */
[----:B------:R-:W2:Y:S04]  /*0b80*/  LDL R23, [R1+0x18] ;  /* 0x0000180001177983 */ /* 0x000ea80000100800 */
[----:B0-----:R0:W2:Y:S02]  /*0b90*/  LDL R24, [R1+0x1c] ;  /* 0x00001c0001187983 */ /* 0x0010a40000100800 */
[----:B0-----:R-:W-:Y:S01]  /*0ba0*/  VIADD R1, R1, 0x20 ;  /* 0x0000002001017836 */ /* 0x001fe20000000000 */
[----:B--2---:R-:W-:Y:S06]  /*0bb0*/  RET.REL.NODEC R20 `(_Z4funcv) ;  /* 0xfffffff414107950 */ /* 0x004fec0003c3ffff */
        .type           $_Z4funcv$_ZN16TestSeqContainerIiED1Ev,@function
        .size           $_Z4funcv$_ZN16TestSeqContainerIiED1Ev,(.L_x_19 - $_Z4funcv$_ZN16TestSeqContainerIiED1Ev)
$_Z4funcv$_ZN16TestSeqContainerIiED1Ev:
        /* <DEDUP_REMOVED lines=10> */
[----:B-1----:R-:W-:Y:S01]  /*0c60*/  MOV R17, R5 ;  /* 0x0000000500117202 */ /* 0x002fe20000000f00 */
[----:B--2---:R-:W-:Y:S01]  /*0c70*/  IMAD.MOV.U32 R16, RZ, RZ, R4 ;  /* 0x000000ffff107224 */ /* 0x004fe200078e0004 */
        /* <DEDUP_REMOVED lines=11> */
[----:B------:R-:W-:-:S05]  /*0d30*/  MOV R3, UR5 ;  /* 0x0000000500037c02 */ /* 0x000fca0008000f00 */
[----:B------:R1:W-:Y:S01]  /*0d40*/  ST.E.64 desc[UR6][R16.64], R2 ;  /* 0x0000000210007985 */ /* 0x0003e2000c101b06 */
[----:B--2---:R-:W-:-:S04]  /*0d50*/  ISETP.NE.U32.AND P0, PT, R4, RZ, PT ;  /* 0x000000ff0400720c */ /* 0x004fc80003f05070 */
[----:B------:R-:W-:-:S13]  /*0d60*/  ISETP.NE.AND.EX P0, PT, R5, RZ, PT, P0 ;  /* 0x000000ff0500720c */ /* 0x000fda0003f05300 */
[----:B01----:R-:W-:Y:S05]  /*0d70*/  @!P0 BRA `(.L_x_12) ;  /* 0x0000000000208947 */ /* 0x003fea0003800000 */
[----:B------:R-:W-:-:S04]  /*0d80*/  MOV R0, 0x8 ;  /* 0x0000000800007802 */ /* 0x000fc80000000f00 */
[----:B------:R0:W1:Y:S01]  /*0d90*/  LDC.64 R2, c[0x4][R0] ;  /* 0x0100000000027b82 */ /* 0x0000620000000a00 */
[----:B------:R-:W-:Y:S02]  /*0da0*/  IMAD.MOV.U32 R22, RZ, RZ, R20 ;  /* 0x000000ffff167224 */ /* 0x000fe400078e0014 */
[----:B------:R-:W-:-:S07]  /*0db0*/  IMAD.MOV.U32 R23, RZ, RZ, R21 ;  /* 0x000000ffff177224 */ /* 0x000fce00078e0015 */
[----:B------:R-:W-:-:S07]  /*0dc0*/  LEPC R20, `(.L_x_13) ;  /* 0x000000001014794e */ /* 0x000fce0000000000 */
[----:B01----:R-:W-:Y:S05]  /*0dd0*/  CALL.ABS.NOINC R2 ;  /* 0x0000000002007343 */ /* 0x003fea0003c00000 */
.L_x_13:
[----:B------:R-:W-:Y:S01]  /*0de0*/  MOV R20, R22 ;  /* 0x0000001600147202 */ /* 0x000fe20000000f00 */
[----:B------:R-:W-:-:S07]  /*0df0*/  IMAD.MOV.U32 R21, RZ, RZ, R23 ;  /* 0x000000ffff157224 */ /* 0x000fce00078e0017 */
.L_x_12:
[----:B------:R-:W-:Y:S05]  /*0e00*/  BSYNC.RECONVERGENT B6 ;  /* 0x0000000000067941 */ /* 0x000fea0003800200 */
.L_x_11:
[----:B------:R-:W0:Y:S01]  /*0e10*/  LDCU.64 UR4, c[0x4][0x10] ;  /* 0x01000200ff0477ac */ /* 0x000e220008000a00 */
[----:B------:R-:W-:Y:S01]  /*0e20*/  R2UR UR6, R18 ;  /* 0x00000000120672ca */ /* 0x000fe200000e0000 */
[----:B------:R1:W-:Y:S05]  /*0e30*/  BMOV.32 B6, R24 ;  /* 0x0000001806007356 */ /* 0x0003ea0000000000 */
[----:B------:R-:W-:Y:S01]  /*0e40*/  R2UR UR7, R19 ;  /* 0x00000000130772ca */ /* 0x000fe200000e0000 */
[----:B0-----:R-:W-:-:S04]  /*0e50*/  UIADD3 UR4, UP0, UPT, UR4, 0x10, URZ ;  /* 0x0000001004047890 */ /* 0x001fc8000ff1e0ff */
[----:B------:R-:W-:Y:S02]  /*0e60*/  UIADD3.X UR5, UPT, UPT, URZ, UR5, URZ, UP0, !UPT ;  /* 0x00000005ff057290 */ /* 0x000fe400087fe4ff */
[----:B------:R-:W-:-:S04]  /*0e70*/  IMAD.U32 R2, RZ, RZ, UR4 ;  /* 0x00000004ff027e24 */ /* 0x000fc8000f8e00ff */
[----:B------:R-:W-:-:S05]  /*0e80*/  MOV R3, UR5 ;  /* 0x0000000500037c02 */ /* 0x000fca0008000f00 */
[----:B------:R0:W-:Y:S04]  /*0e90*/  ST.E.64 desc[UR6][R16.64], R2 ;  /* 0x0000000210007985 */ /* 0x0001e8000c101b06 */
[----:B------:R-:W2:Y:S04]  /*0ea0*/  LDL R18, [R1+0xc] ;  /* 0x00000c0001127983 */ /* 0x000ea80000100800 */
[----:B------:R-:W2:Y:S04]  /*0eb0*/  LDL R19, [R1+0x10] ;  /* 0x0000100001137983 */ /* 0x000ea80000100800 */
[----:B------:R-:W2:Y:S04]  /*0ec0*/  LDL R22, [R1+0x14] ;  /* 0x0000140001167983 */ /* 0x000ea80000100800 */
[----:B0-----:R-:W2:Y:S04]  /*0ed0*/  LDL R2, [R1] ;  /* 0x0000000001027983 */ /* 0x001ea80000100800 */
[----:B------:R-:W2:Y:S04]  /*0ee0*/  LDL R16, [R1+0x4] ;  /* 0x0000040001107983 */ /* 0x000ea80000100800 */
[----:B------:R-:W2:Y:S04]  /*0ef0*/  LDL R17, [R1+0x8] ;  /* 0x0000080001117983 */ /* 0x000ea80000100800 */
[----:B------:R-:W2:Y:S04]  /*0f00*/  LDL R23, [R1+0x18] ;  /* 0x0000180001177983 */ /* 0x000ea80000100800 */
[----:B-1----:R0:W2:Y:S02]  /*0f10*/  LDL R24, [R1+0x1c] ;  /* 0x00001c0001187983 */ /* 0x0020a40000100800 */
[----:B0-----:R-:W-:Y:S01]  /*0f20*/  VIADD R1, R1, 0x20 ;  /* 0x0000002001017836 */ /* 0x001fe20000000000 */
[----:B--2---:R-:W-:Y:S06]  /*0f30*/  RET.REL.NODEC R20 `(_Z4funcv) ;  /* 0xfffffff014307950 */ /* 0x004fec0003c3ffff */
.L_x_14:
[----:B------:R-:W-:-:S00]  /*0f40*/  BRA `(.L_x_14) ;  /* 0xfffffffc00fc7947 */ /* 0x000fc0000383ffff */
[----:B------:R-:W-:-:S00]  /*0f50*/  NOP ;  /* 0x0000000000007918 */ /* 0x000fc00000000000 */
        /* <DEDUP_REMOVED lines=10> */
.L_x_19:


//--------------------- .nv.global.init           --------------------------
	.section	.nv.global.init,"aw",@progbits
	.align	8
.nv.global.init:
	.type		_ZTV15TestVirtualFuncIiE,@object
	.size		_ZTV15TestVirtualFuncIiE,(_ZTV16TestSeqContainerIiE - _ZTV15TestVirtualFuncIiE)
_ZTV15TestVirtualFuncIiE:
        /*0000*/ 	.byte	0x00, 0x00, 0x00, 0x00, 0x00, 0x00, 0x00, 0x00, 0x00, 0x00, 0x00, 0x00, 0x00, 0x00, 0x00, 0x00
        /*0010*/ 	.byte	0x20, 0x05, 0x00, 0x00, 0x00, 0x00, 0x00, 0x00, 0x60, 0x03, 0x00, 0x00, 0x00, 0x00, 0x00, 0x00
        /*0020*/ 	.byte	0x00, 0x00, 0x00, 0x00, 0x00, 0x00, 0x00, 0x00
	.type		_ZTV16TestSeqContainerIiE,@object
	.size		_ZTV16TestSeqContainerIiE,(.L_1 - _ZTV16TestSeqContainerIiE)
_ZTV16TestSeqContainerIiE:
        /*0028*/ 	.byte	0x00, 0x00, 0x00, 0x00, 0x00, 0x00, 0x00, 0x00, 0x00, 0x00, 0x00, 0x00, 0x00, 0x00, 0x00, 0x00
        /*0038*/ 	.byte	0xc0, 0x0b, 0x00, 0x00, 0x00, 0x00, 0x00, 0x00, 0xa0, 0x07, 0x00, 0x00, 0x00, 0x00, 0x00, 0x00
        /*0048*/ 	.byte	0x00, 0x06, 0x00, 0x00, 0x00, 0x00, 0x00, 0x00
.L_1:


//--------------------- .nv.shared.reserved.0     --------------------------
	.section	.nv.shared.reserved.0,"aw",@nobits
	.weak		__nv_reservedSMEM_offset_0_alias
	.size		__nv_reservedSMEM_offset_0_alias, 0, 64
	.other		__nv_reservedSMEM_offset_0_alias,@"STO_CUDA_RESERVED_SHARED STV_DEFAULT"
__nv_reservedSMEM_offset_0_alias:
	.zero		0
	.zero		64


//--------------------- .nv.constant0._Z4funcv    --------------------------
	.section	.nv.constant0._Z4funcv,"a",@progbits
	.sectionflags	@""
	.align	4
.nv.constant0._Z4funcv:
	.zero		896


//--------------------- SYMBOLS --------------------------

	.type		.nv.reservedSmem.offset0,@object
	.size		.nv.reservedSmem.offset0,0x4
	.type		malloc,@function
	.type		free,@function
